//
// Generated by NVIDIA NVVM Compiler
//
// Compiler Build ID: CL-36424714
// Cuda compilation tools, release 13.0, V13.0.88
// Based on NVVM 20.0.0
//

.version 9.0
.target sm_100
.address_size 64

	// .globl	_Z15transposeKernelPfS_ii
.extern .shared .align 16 .b8 tile[];

.visible .entry _Z15transposeKernelPfS_ii(
	.param .u64 .ptr .align 1 _Z15transposeKernelPfS_ii_param_0,
	.param .u64 .ptr .align 1 _Z15transposeKernelPfS_ii_param_1,
	.param .u32 _Z15transposeKernelPfS_ii_param_2,
	.param .u32 _Z15transposeKernelPfS_ii_param_3
)
{
	.reg .pred 	%p<44>;
	.reg .b32 	%r<70>;
	.reg .b32 	%f<25>;
	.reg .b64 	%rd<39>;

	ld.param.u64 	%rd20, [_Z15transposeKernelPfS_ii_param_0];
	ld.param.u64 	%rd19, [_Z15transposeKernelPfS_ii_param_1];
	ld.param.u32 	%r22, [_Z15transposeKernelPfS_ii_param_2];
	ld.param.u32 	%r23, [_Z15transposeKernelPfS_ii_param_3];
	cvta.to.global.u64 	%rd1, %rd20;
	mov.u32 	%r25, %ctaid.y;
	shl.b32 	%r1, %r25, 7;
	mov.u32 	%r26, %ctaid.x;
	shl.b32 	%r2, %r26, 7;
	mov.u32 	%r3, %tid.x;
	add.s32 	%r4, %r2, %r3;
	mov.b32 	%r68, 0;
$L__BB0_1:
	setp.lt.s32 	%p1, %r4, %r23;
	add.s32 	%r6, %r68, %r1;
	setp.lt.s32 	%p2, %r6, %r22;
	mad.lo.s32 	%r27, %r68, 129, %r3;
	shl.b32 	%r28, %r27, 2;
	mov.u32 	%r29, tile;
	add.s32 	%r7, %r29, %r28;
	and.pred  	%p3, %p1, %p2;
	@%p3 bra 	$L__BB0_3;
	mov.b32 	%r31, 0;
	st.shared.u32 	[%r7], %r31;
	bra.uni 	$L__BB0_4;
$L__BB0_3:
	mad.lo.s32 	%r30, %r6, %r23, %r4;
	mul.wide.s32 	%rd21, %r30, 4;
	add.s64 	%rd22, %rd1, %rd21;
	ld.global.f32 	%f1, [%rd22];
	st.shared.f32 	[%r7], %f1;
$L__BB0_4:
	setp.ge.s32 	%p4, %r4, %r23;
	add.s32 	%r8, %r6, 1;
	setp.ge.s32 	%p5, %r8, %r22;
	or.pred  	%p6, %p4, %p5;
	@%p6 bra 	$L__BB0_6;
	mad.lo.s32 	%r32, %r8, %r23, %r4;
	mul.wide.s32 	%rd23, %r32, 4;
	add.s64 	%rd24, %rd1, %rd23;
	ld.global.f32 	%f2, [%rd24];
	st.shared.f32 	[%r7+516], %f2;
	bra.uni 	$L__BB0_7;
$L__BB0_6:
	mov.b32 	%r33, 0;
	st.shared.u32 	[%r7+516], %r33;
$L__BB0_7:
	setp.ge.s32 	%p7, %r4, %r23;
	add.s32 	%r9, %r6, 2;
	setp.ge.s32 	%p8, %r9, %r22;
	or.pred  	%p9, %p7, %p8;
	@%p9 bra 	$L__BB0_9;
	mad.lo.s32 	%r34, %r9, %r23, %r4;
	mul.wide.s32 	%rd25, %r34, 4;
	add.s64 	%rd26, %rd1, %rd25;
	ld.global.f32 	%f3, [%rd26];
	st.shared.f32 	[%r7+1032], %f3;
	bra.uni 	$L__BB0_10;
$L__BB0_9:
	mov.b32 	%r35, 0;
	st.shared.u32 	[%r7+1032], %r35;
$L__BB0_10:
	setp.ge.s32 	%p10, %r4, %r23;
	add.s32 	%r10, %r6, 3;
	setp.ge.s32 	%p11, %r10, %r22;
	or.pred  	%p12, %p10, %p11;
	@%p12 bra 	$L__BB0_12;
	mad.lo.s32 	%r36, %r10, %r23, %r4;
	mul.wide.s32 	%rd27, %r36, 4;
	add.s64 	%rd28, %rd1, %rd27;
	ld.global.f32 	%f4, [%rd28];
	st.shared.f32 	[%r7+1548], %f4;
	bra.uni 	$L__BB0_13;
$L__BB0_12:
	mov.b32 	%r37, 0;
	st.shared.u32 	[%r7+1548], %r37;
$L__BB0_13:
	setp.ge.s32 	%p13, %r4, %r23;
	add.s32 	%r11, %r6, 4;
	setp.ge.s32 	%p14, %r11, %r22;
	or.pred  	%p15, %p13, %p14;
	@%p15 bra 	$L__BB0_15;
	mad.lo.s32 	%r38, %r11, %r23, %r4;
	mul.wide.s32 	%rd29, %r38, 4;
	add.s64 	%rd30, %rd1, %rd29;
	ld.global.f32 	%f5, [%rd30];
	st.shared.f32 	[%r7+2064], %f5;
	bra.uni 	$L__BB0_16;
$L__BB0_15:
	mov.b32 	%r39, 0;
	st.shared.u32 	[%r7+2064], %r39;
$L__BB0_16:
	setp.ge.s32 	%p16, %r4, %r23;
	add.s32 	%r12, %r6, 5;
	setp.ge.s32 	%p17, %r12, %r22;
	or.pred  	%p18, %p16, %p17;
	@%p18 bra 	$L__BB0_18;
	mad.lo.s32 	%r40, %r12, %r23, %r4;
	mul.wide.s32 	%rd31, %r40, 4;
	add.s64 	%rd32, %rd1, %rd31;
	ld.global.f32 	%f6, [%rd32];
	st.shared.f32 	[%r7+2580], %f6;
	bra.uni 	$L__BB0_19;
$L__BB0_18:
	mov.b32 	%r41, 0;
	st.shared.u32 	[%r7+2580], %r41;
$L__BB0_19:
	setp.ge.s32 	%p19, %r4, %r23;
	add.s32 	%r13, %r6, 6;
	setp.ge.s32 	%p20, %r13, %r22;
	or.pred  	%p21, %p19, %p20;
	@%p21 bra 	$L__BB0_21;
	mad.lo.s32 	%r42, %r13, %r23, %r4;
	mul.wide.s32 	%rd33, %r42, 4;
	add.s64 	%rd34, %rd1, %rd33;
	ld.global.f32 	%f7, [%rd34];
	st.shared.f32 	[%r7+3096], %f7;
	bra.uni 	$L__BB0_22;
$L__BB0_21:
	mov.b32 	%r43, 0;
	st.shared.u32 	[%r7+3096], %r43;
$L__BB0_22:
	setp.ge.s32 	%p22, %r4, %r23;
	add.s32 	%r14, %r6, 7;
	setp.ge.s32 	%p23, %r14, %r22;
	or.pred  	%p24, %p22, %p23;
	@%p24 bra 	$L__BB0_24;
	mad.lo.s32 	%r44, %r14, %r23, %r4;
	mul.wide.s32 	%rd35, %r44, 4;
	add.s64 	%rd36, %rd1, %rd35;
	ld.global.f32 	%f8, [%rd36];
	st.shared.f32 	[%r7+3612], %f8;
	bra.uni 	$L__BB0_25;
$L__BB0_24:
	mov.b32 	%r45, 0;
	st.shared.u32 	[%r7+3612], %r45;
$L__BB0_25:
	add.s32 	%r68, %r68, 8;
	setp.ne.s32 	%p25, %r68, 128;
	@%p25 bra 	$L__BB0_1;
	bar.sync 	0;
	add.s32 	%r16, %r1, %r3;
	setp.ge.s32 	%p26, %r16, %r22;
	@%p26 bra 	$L__BB0_45;
	max.s32 	%r47, %r23, %r2;
	sub.s32 	%r17, %r47, %r2;
	cvta.to.global.u64 	%rd2, %rd19;
	mul.lo.s32 	%r18, %r3, 129;
	mov.b32 	%r69, 0;
	mul.wide.s32 	%rd4, %r22, 4;
$L__BB0_28:
	setp.eq.s32 	%p27, %r69, %r17;
	@%p27 bra 	$L__BB0_45;
	add.s32 	%r48, %r69, %r18;
	shl.b32 	%r49, %r48, 2;
	add.s32 	%r20, %r29, %r49;
	ld.shared.f32 	%f9, [%r20];
	add.s32 	%r51, %r69, %r2;
	mad.lo.s32 	%r52, %r51, %r22, %r16;
	mul.wide.s32 	%rd37, %r52, 4;
	add.s64 	%rd3, %rd2, %rd37;
	st.global.f32 	[%rd3], %f9;
	add.s32 	%r53, %r69, 1;
	setp.eq.s32 	%p28, %r53, %r17;
	@%p28 bra 	$L__BB0_45;
	ld.shared.f32 	%f10, [%r20+4];
	add.s64 	%rd5, %rd3, %rd4;
	st.global.f32 	[%rd5], %f10;
	add.s32 	%r54, %r69, 2;
	setp.eq.s32 	%p29, %r54, %r17;
	@%p29 bra 	$L__BB0_45;
	ld.shared.f32 	%f11, [%r20+8];
	add.s64 	%rd6, %rd5, %rd4;
	st.global.f32 	[%rd6], %f11;
	add.s32 	%r55, %r69, 3;
	setp.eq.s32 	%p30, %r55, %r17;
	@%p30 bra 	$L__BB0_45;
	ld.shared.f32 	%f12, [%r20+12];
	add.s64 	%rd7, %rd6, %rd4;
	st.global.f32 	[%rd7], %f12;
	add.s32 	%r56, %r69, 4;
	setp.eq.s32 	%p31, %r56, %r17;
	@%p31 bra 	$L__BB0_45;
	ld.shared.f32 	%f13, [%r20+16];
	add.s64 	%rd8, %rd7, %rd4;
	st.global.f32 	[%rd8], %f13;
	add.s32 	%r57, %r69, 5;
	setp.eq.s32 	%p32, %r57, %r17;
	@%p32 bra 	$L__BB0_45;
	ld.shared.f32 	%f14, [%r20+20];
	add.s64 	%rd9, %rd8, %rd4;
	st.global.f32 	[%rd9], %f14;
	add.s32 	%r58, %r69, 6;
	setp.eq.s32 	%p33, %r58, %r17;
	@%p33 bra 	$L__BB0_45;
	ld.shared.f32 	%f15, [%r20+24];
	add.s64 	%rd10, %rd9, %rd4;
	st.global.f32 	[%rd10], %f15;
	add.s32 	%r59, %r69, 7;
	setp.eq.s32 	%p34, %r59, %r17;
	@%p34 bra 	$L__BB0_45;
	ld.shared.f32 	%f16, [%r20+28];
	add.s64 	%rd11, %rd10, %rd4;
	st.global.f32 	[%rd11], %f16;
	add.s32 	%r60, %r69, 8;
	setp.eq.s32 	%p35, %r60, %r17;
	@%p35 bra 	$L__BB0_45;
	ld.shared.f32 	%f17, [%r20+32];
	add.s64 	%rd12, %rd11, %rd4;
	st.global.f32 	[%rd12], %f17;
	add.s32 	%r61, %r69, 9;
	setp.eq.s32 	%p36, %r61, %r17;
	@%p36 bra 	$L__BB0_45;
	ld.shared.f32 	%f18, [%r20+36];
	add.s64 	%rd13, %rd12, %rd4;
	st.global.f32 	[%rd13], %f18;
	add.s32 	%r62, %r69, 10;
	setp.eq.s32 	%p37, %r62, %r17;
	@%p37 bra 	$L__BB0_45;
	ld.shared.f32 	%f19, [%r20+40];
	add.s64 	%rd14, %rd13, %rd4;
	st.global.f32 	[%rd14], %f19;
	add.s32 	%r63, %r69, 11;
	setp.eq.s32 	%p38, %r63, %r17;
	@%p38 bra 	$L__BB0_45;
	ld.shared.f32 	%f20, [%r20+44];
	add.s64 	%rd15, %rd14, %rd4;
	st.global.f32 	[%rd15], %f20;
	add.s32 	%r64, %r69, 12;
	setp.eq.s32 	%p39, %r64, %r17;
	@%p39 bra 	$L__BB0_45;
	ld.shared.f32 	%f21, [%r20+48];
	add.s64 	%rd16, %rd15, %rd4;
	st.global.f32 	[%rd16], %f21;
	add.s32 	%r65, %r69, 13;
	setp.eq.s32 	%p40, %r65, %r17;
	@%p40 bra 	$L__BB0_45;
	ld.shared.f32 	%f22, [%r20+52];
	add.s64 	%rd17, %rd16, %rd4;
	st.global.f32 	[%rd17], %f22;
	add.s32 	%r66, %r69, 14;
	setp.eq.s32 	%p41, %r66, %r17;
	@%p41 bra 	$L__BB0_45;
	ld.shared.f32 	%f23, [%r20+56];
	add.s64 	%rd18, %rd17, %rd4;
	st.global.f32 	[%rd18], %f23;
	add.s32 	%r67, %r69, 15;
	setp.eq.s32 	%p42, %r67, %r17;
	@%p42 bra 	$L__BB0_45;
	ld.shared.f32 	%f24, [%r20+60];
	add.s64 	%rd38, %rd18, %rd4;
	st.global.f32 	[%rd38], %f24;
	add.s32 	%r69, %r69, 16;
	setp.ne.s32 	%p43, %r69, 128;
	@%p43 bra 	$L__BB0_28;
$L__BB0_45:
	ret;

}


// ===== COMPILED SASS (sm_100) =====

	.target	sm_100

	.elftype	@"ET_EXEC"


//--------------------- .note.nv.tkinfo           --------------------------
	.section	.note.nv.tkinfo,"",@"SHT_NOTE"
	.sectionflags	@"SHF_NOTE_NV_TKINFO"
	.tkinfo
        /*0018*/ 	.word	0x00000002
        /*0030*/ 	.string	""
        /*0030*/ 	.string	"ptxas"
        /*0030*/ 	.string	"Cuda compilation tools, release 13.0, V13.0.88"
        /*0030*/ 	.string	"Build cuda_13.0.r13.0/compiler.36424714_0"
        /*0030*/ 	.string	"-arch sm_100 -m 64 "



//--------------------- .note.nv.cuinfo           --------------------------
	.section	.note.nv.cuinfo,"",@"SHT_NOTE"
	.sectionflags	@"SHF_NOTE_NV_CUINFO"
        /*0018*/ 	.short	0x0002
        /*001a*/ 	.short	0x0064
        /*001c*/ 	.short	0x0082
	.zero		2


//--------------------- .nv.info                  --------------------------
	.section	.nv.info,"",@"SHT_CUDA_INFO"
	.align	4


	//----- nvinfo : EIATTR_REGCOUNT
	.align		4
        /*0000*/ 	.byte	0x04, 0x2f
        /*0002*/ 	.short	(.L_1 - .L_0)
	.align		4
.L_0:
        /*0004*/ 	.word	index@(_Z15transposeKernelPfS_ii)
        /*0008*/ 	.word	0x00000020


	//----- nvinfo : EIATTR_FRAME_SIZE
	.align		4
.L_1:
        /*000c*/ 	.byte	0x04, 0x11
        /*000e*/ 	.short	(.L_3 - .L_2)
	.align		4
.L_2:
        /*0010*/ 	.word	index@(_Z15transposeKernelPfS_ii)
        /*0014*/ 	.word	0x00000000


	//----- nvinfo : EIATTR_MIN_STACK_SIZE
	.align		4
.L_3:
        /*0018*/ 	.byte	0x04, 0x12
        /*001a*/ 	.short	(.L_5 - .L_4)
	.align		4
.L_4:
        /*001c*/ 	.word	index@(_Z15transposeKernelPfS_ii)
        /*0020*/ 	.word	0x00000000
.L_5:


//--------------------- .nv.compat                --------------------------
	.section	.nv.compat,"",@"SHT_CUDA_COMPAT_INFO"
	.align	4
        /*0000*/ 	.byte	0x02, 0x09, 0x00, 0x00, 0x02, 0x02, 0x01, 0x00, 0x02, 0x05, 0x05, 0x00, 0x03, 0x07, 0x01, 0x01
        /*0010*/ 	.byte	0x02, 0x03, 0x00, 0x00, 0x02, 0x06, 0x01, 0x00, 0x04, 0x0b, 0x08, 0x00, 0x09, 0x00, 0x00, 0x00
        /*0020*/ 	.byte	0x00, 0x00, 0x00, 0x00


//--------------------- .nv.info._Z15transposeKernelPfS_ii --------------------------
	.section	.nv.info._Z15transposeKernelPfS_ii,"",@"SHT_CUDA_INFO"
	.sectionflags	@""
	.align	4


	//----- nvinfo : EIATTR_CUDA_API_VERSION
	.align		4
        /*0000*/ 	.byte	0x04, 0x37
        /*0002*/ 	.short	(.L_7 - .L_6)
.L_6:
        /*0004*/ 	.word	0x00000082


	//----- nvinfo : EIATTR_KPARAM_INFO
	.align		4
.L_7:
        /*0008*/ 	.byte	0x04, 0x17
        /*000a*/ 	.short	(.L_9 - .L_8)
.L_8:
        /*000c*/ 	.word	0x00000000
        /*0010*/ 	.short	0x0003
        /*0012*/ 	.short	0x0014
        /*0014*/ 	.byte	0x00, 0xf0, 0x11, 0x00


	//----- nvinfo : EIATTR_KPARAM_INFO
	.align		4
.L_9:
        /*0018*/ 	.byte	0x04, 0x17
        /*001a*/ 	.short	(.L_11 - .L_10)
.L_10:
        /*001c*/ 	.word	0x00000000
        /*0020*/ 	.short	0x0002
        /*0022*/ 	.short	0x0010
        /*0024*/ 	.byte	0x00, 0xf0, 0x11, 0x00


	//----- nvinfo : EIATTR_KPARAM_INFO
	.align		4
.L_11:
        /*0028*/ 	.byte	0x04, 0x17
        /*002a*/ 	.short	(.L_13 - .L_12)
.L_12:
        /*002c*/ 	.word	0x00000000
        /*0030*/ 	.short	0x0001
        /*0032*/ 	.short	0x0008
        /*0034*/ 	.byte	0x00, 0xf5, 0x21, 0x00


	//----- nvinfo : EIATTR_KPARAM_INFO
	.align		4
.L_13:
        /*0038*/ 	.byte	0x04, 0x17
        /*003a*/ 	.short	(.L_15 - .L_14)
.L_14:
        /*003c*/ 	.word	0x00000000
        /*0040*/ 	.short	0x0000
        /*0042*/ 	.short	0x0000
        /*0044*/ 	.byte	0x00, 0xf5, 0x21, 0x00


	//----- nvinfo : EIATTR_SPARSE_MMA_MASK
	.align		4
.L_15:
        /*0048*/ 	.byte	0x03, 0x50
        /*004a*/ 	.short	0x0000


	//----- nvinfo : EIATTR_MAXREG_COUNT
	.align		4
        /*004c*/ 	.byte	0x03, 0x1b
        /*004e*/ 	.short	0x00ff


	//----- nvinfo : EIATTR_NUM_BARRIERS
	.align		4
        /*0050*/ 	.byte	0x02, 0x4c
        /*0052*/ 	.byte	0x01
	.zero		1


	//----- nvinfo : EIATTR_MERCURY_ISA_VERSION
	.align		4
        /*0054*/ 	.byte	0x03, 0x5f
        /*0056*/ 	.short	0x0101


	//----- nvinfo : EIATTR_VRC_CTA_INIT_COUNT
	.align		4
        /*0058*/ 	.byte	0x02, 0x4a
	.zero		1
	.zero		1


	//----- nvinfo : EIATTR_EXIT_INSTR_OFFSETS
	.align		4
        /*005c*/ 	.byte	0x04, 0x1c
        /*005e*/ 	.short	(.L_17 - .L_16)


	//   ....[0]....
.L_16:
        /*0060*/ 	.word	0x00000600


	//   ....[1]....
        /*0064*/ 	.word	0x00000640


	//   ....[2]....
        /*0068*/ 	.word	0x000006c0


	//   ....[3]....
        /*006c*/ 	.word	0x00000710


	//   ....[4]....
        /*0070*/ 	.word	0x00000760


	//   ....[5]....
        /*0074*/ 	.word	0x000007b0


	//   ....[6]....
        /*0078*/ 	.word	0x00000800


	//   ....[7]....
        /*007c*/ 	.word	0x00000850


	//   ....[8]....
        /*0080*/ 	.word	0x000008a0


	//   ....[9]....
        /*0084*/ 	.word	0x000008f0


	//   ....[10]....
        /*0088*/ 	.word	0x00000940


	//   ....[11]....
        /*008c*/ 	.word	0x00000990


	//   ....[12]....
        /*0090*/ 	.word	0x000009e0


	//   ....[13]....
        /*0094*/ 	.word	0x00000a30


	//   ....[14]....
        /*0098*/ 	.word	0x00000a80


	//   ....[15]....
        /*009c*/ 	.word	0x00000ad0


	//   ....[16]....
        /*00a0*/ 	.word	0x00000b20


	//   ....[17]....
        /*00a4*/ 	.word	0x00000b70


	//   ....[18]....
        /*00a8*/ 	.word	0x00000be0


	//   ....[19]....
        /*00ac*/ 	.word	0x00000c30


	//   ....[20]....
        /*00b0*/ 	.word	0x00000c80


	//   ....[21]....
        /*00b4*/ 	.word	0x00000cd0


	//   ....[22]....
        /*00b8*/ 	.word	0x00000d20


	//   ....[23]....
        /*00bc*/ 	.word	0x00000d70


	//   ....[24]....
        /*00c0*/ 	.word	0x00000dc0


	//   ....[25]....
        /*00c4*/ 	.word	0x00000e10


	//   ....[26]....
        /*00c8*/ 	.word	0x00000e60


	//   ....[27]....
        /*00cc*/ 	.word	0x00000eb0


	//   ....[28]....
        /*00d0*/ 	.word	0x00000f00


	//   ....[29]....
        /*00d4*/ 	.word	0x00000f50


	//   ....[30]....
        /*00d8*/ 	.word	0x00000fa0


	//   ....[31]....
        /*00dc*/ 	.word	0x00000ff0


	//   ....[32]....
        /*00e0*/ 	.word	0x00001040


	//   ....[33]....
        /*00e4*/ 	.word	0x00001090


	//   ....[34]....
        /*00e8*/ 	.word	0x00001100


	//   ....[35]....
        /*00ec*/ 	.word	0x00001150


	//   ....[36]....
        /*00f0*/ 	.word	0x000011a0


	//   ....[37]....
        /*00f4*/ 	.word	0x000011f0


	//   ....[38]....
        /*00f8*/ 	.word	0x00001240


	//   ....[39]....
        /*00fc*/ 	.word	0x00001290


	//   ....[40]....
        /*0100*/ 	.word	0x000012e0


	//   ....[41]....
        /*0104*/ 	.word	0x00001330


	//   ....[42]....
        /*0108*/ 	.word	0x00001380


	//   ....[43]....
        /*010c*/ 	.word	0x000013d0


	//   ....[44]....
        /*0110*/ 	.word	0x00001420


	//   ....[45]....
        /*0114*/ 	.word	0x00001470


	//   ....[46]....
        /*0118*/ 	.word	0x000014c0


	//   ....[47]....
        /*011c*/ 	.word	0x00001510


	//   ....[48]....
        /*0120*/ 	.word	0x00001560


	//   ....[49]....
        /*0124*/ 	.word	0x000015b0


	//   ....[50]....
        /*0128*/ 	.word	0x00001620


	//   ....[51]....
        /*012c*/ 	.word	0x00001670


	//   ....[52]....
        /*0130*/ 	.word	0x000016c0


	//   ....[53]....
        /*0134*/ 	.word	0x00001710


	//   ....[54]....
        /*0138*/ 	.word	0x00001760


	//   ....[55]....
        /*013c*/ 	.word	0x000017b0


	//   ....[56]....
        /*0140*/ 	.word	0x00001800


	//   ....[57]....
        /*0144*/ 	.word	0x00001850


	//   ....[58]....
        /*0148*/ 	.word	0x000018a0


	//   ....[59]....
        /*014c*/ 	.word	0x000018f0


	//   ....[60]....
        /*0150*/ 	.word	0x00001940


	//   ....[61]....
        /*0154*/ 	.word	0x00001990


	//   ....[62]....
        /*0158*/ 	.word	0x000019e0


	//   ....[63]....
        /*015c*/ 	.word	0x00001a30


	//   ....[64]....
        /*0160*/ 	.word	0x00001a80


	//   ....[65]....
        /*0164*/ 	.word	0x00001ad0


	//   ....[66]....
        /*0168*/ 	.word	0x00001b40


	//   ....[67]....
        /*016c*/ 	.word	0x00001b90


	//   ....[68]....
        /*0170*/ 	.word	0x00001be0


	//   ....[69]....
        /*0174*/ 	.word	0x00001c30


	//   ....[70]....
        /*0178*/ 	.word	0x00001c80


	//   ....[71]....
        /*017c*/ 	.word	0x00001cd0


	//   ....[72]....
        /*0180*/ 	.word	0x00001d20


	//   ....[73]....
        /*0184*/ 	.word	0x00001d70


	//   ....[74]....
        /*0188*/ 	.word	0x00001dc0


	//   ....[75]....
        /*018c*/ 	.word	0x00001e10


	//   ....[76]....
        /*0190*/ 	.word	0x00001e60


	//   ....[77]....
        /*0194*/ 	.word	0x00001eb0


	//   ....[78]....
        /*0198*/ 	.word	0x00001f00


	//   ....[79]....
        /*019c*/ 	.word	0x00001f50


	//   ....[80]....
        /*01a0*/ 	.word	0x00001fa0


	//   ....[81]....
        /*01a4*/ 	.word	0x00001ff0


	//   ....[82]....
        /*01a8*/ 	.word	0x00002060


	//   ....[83]....
        /*01ac*/ 	.word	0x000020b0


	//   ....[84]....
        /*01b0*/ 	.word	0x00002100


	//   ....[85]....
        /*01b4*/ 	.word	0x00002150


	//   ....[86]....
        /*01b8*/ 	.word	0x000021a0


	//   ....[87]....
        /*01bc*/ 	.word	0x000021f0


	//   ....[88]....
        /*01c0*/ 	.word	0x00002240


	//   ....[89]....
        /*01c4*/ 	.word	0x00002290


	//   ....[90]....
        /*01c8*/ 	.word	0x000022e0


	//   ....[91]....
        /*01cc*/ 	.word	0x00002330


	//   ....[92]....
        /*01d0*/ 	.word	0x00002380


	//   ....[93]....
        /*01d4*/ 	.word	0x000023d0


	//   ....[94]....
        /*01d8*/ 	.word	0x00002420


	//   ....[95]....
        /*01dc*/ 	.word	0x00002470


	//   ....[96]....
        /*01e0*/ 	.word	0x000024c0


	//   ....[97]....
        /*01e4*/ 	.word	0x00002510


	//   ....[98]....
        /*01e8*/ 	.word	0x00002580


	//   ....[99]....
        /*01ec*/ 	.word	0x000025d0


	//   ....[100]....
        /*01f0*/ 	.word	0x00002620


	//   ....[101]....
        /*01f4*/ 	.word	0x00002670


	//   ....[102]....
        /*01f8*/ 	.word	0x000026c0


	//   ....[103]....
        /*01fc*/ 	.word	0x00002710


	//   ....[104]....
        /*0200*/ 	.word	0x00002760


	//   ....[105]....
        /*0204*/ 	.word	0x000027b0


	//   ....[106]....
        /*0208*/ 	.word	0x00002800


	//   ....[107]....
        /*020c*/ 	.word	0x00002850


	//   ....[108]....
        /*0210*/ 	.word	0x000028a0


	//   ....[109]....
        /*0214*/ 	.word	0x000028f0


	//   ....[110]....
        /*0218*/ 	.word	0x00002940


	//   ....[111]....
        /*021c*/ 	.word	0x00002990


	//   ....[112]....
        /*0220*/ 	.word	0x000029e0


	//   ....[113]....
        /*0224*/ 	.word	0x00002a30


	//   ....[114]....
        /*0228*/ 	.word	0x00002aa0


	//   ....[115]....
        /*022c*/ 	.word	0x00002af0


	//   ....[116]....
        /*0230*/ 	.word	0x00002b40


	//   ....[117]....
        /*0234*/ 	.word	0x00002b90


	//   ....[118]....
        /*0238*/ 	.word	0x00002be0


	//   ....[119]....
        /*023c*/ 	.word	0x00002c30


	//   ....[120]....
        /*0240*/ 	.word	0x00002c80


	//   ....[121]....
        /*0244*/ 	.word	0x00002cd0


	//   ....[122]....
        /*0248*/ 	.word	0x00002d20


	//   ....[123]....
        /*024c*/ 	.word	0x00002d70


	//   ....[124]....
        /*0250*/ 	.word	0x00002dc0


	//   ....[125]....
        /*0254*/ 	.word	0x00002e10


	//   ....[126]....
        /*0258*/ 	.word	0x00002e60


	//   ....[127]....
        /*025c*/ 	.word	0x00002eb0


	//   ....[128]....
        /*0260*/ 	.word	0x00002f00


	//   ....[129]....
        /*0264*/ 	.word	0x00002f40


	//----- nvinfo : EIATTR_CRS_STACK_SIZE
	.align		4
.L_17:
        /*0268*/ 	.byte	0x04, 0x1e
        /*026a*/ 	.short	(.L_19 - .L_18)
.L_18:
        /*026c*/ 	.word	0x00000000


	//----- nvinfo : EIATTR_CBANK_PARAM_SIZE
	.align		4
.L_19:
        /*0270*/ 	.byte	0x03, 0x19
        /*0272*/ 	.short	0x0018


	//----- nvinfo : EIATTR_PARAM_CBANK
	.align		4
        /*0274*/ 	.byte	0x04, 0x0a
        /*0276*/ 	.short	(.L_21 - .L_20)
	.align		4
.L_20:
        /*0278*/ 	.word	index@(.nv.constant0._Z15transposeKernelPfS_ii)
        /*027c*/ 	.short	0x0380
        /*027e*/ 	.short	0x0018


	//----- nvinfo : EIATTR_SW_WAR
	.align		4
.L_21:
        /*0280*/ 	.byte	0x04, 0x36
        /*0282*/ 	.short	(.L_23 - .L_22)
.L_22:
        /*0284*/ 	.word	0x00000008
.L_23:


//--------------------- .nv.callgraph             --------------------------
	.section	.nv.callgraph,"",@"SHT_CUDA_CALLGRAPH"
	.align	4
	.sectionentsize	8
	.align		4
        /*0000*/ 	.word	0x00000000
	.align		4
        /*0004*/ 	.word	0xffffffff
	.align		4
        /*0008*/ 	.word	0x00000000
	.align		4
        /*000c*/ 	.word	0xfffffffe
	.align		4
        /*0010*/ 	.word	0x00000000
	.align		4
        /*0014*/ 	.word	0xfffffffd
	.align		4
        /*0018*/ 	.word	0x00000000
	.align		4
        /*001c*/ 	.word	0xfffffffc


//--------------------- .text._Z15transposeKernelPfS_ii --------------------------
	.section	.text._Z15transposeKernelPfS_ii,"ax",@progbits
	.align	128
        .global         _Z15transposeKernelPfS_ii
        .type           _Z15transposeKernelPfS_ii,@function
        .size           _Z15transposeKernelPfS_ii,(.L_x_5 - _Z15transposeKernelPfS_ii)
        .other          _Z15transposeKernelPfS_ii,@"STO_CUDA_ENTRY STV_DEFAULT"
_Z15transposeKernelPfS_ii:
.text._Z15transposeKernelPfS_ii:
[----:B------:R-:W-:Y:S01]  /*0000*/  LDC R1, c[0x0][0x37c] ;  /* 0x0000df00ff017b82 */ /* 0x000fe20000000800 */
[----:B------:R-:W0:Y:S07]  /*0010*/  S2R R2, SR_CgaCtaId ;  /* 0x0000000000027919 */ /* 0x000e2e0000008800 */
[----:B------:R-:W1:Y:S01]  /*0020*/  S2UR UR4, SR_CTAID.X ;  /* 0x00000000000479c3 */ /* 0x000e620000002500 */
[----:B------:R-:W-:Y:S01]  /*0030*/  MOV R5, 0x400 ;  /* 0x0000040000057802 */ /* 0x000fe20000000f00 */
[----:B------:R-:W2:Y:S01]  /*0040*/  LDCU.64 UR6, c[0x0][0x358] ;  /* 0x00006b00ff0677ac */ /* 0x000ea20008000a00 */
[----:B------:R-:W3:Y:S01]  /*0050*/  S2R R0, SR_TID.X ;  /* 0x0000000000007919 */ /* 0x000ee20000002100 */
[----:B------:R-:W4:Y:S04]  /*0060*/  S2R R3, SR_CTAID.Y ;  /* 0x0000000000037919 */ /* 0x000f280000002600 */
[----:B------:R-:W2:Y:S08]  /*0070*/  LDC.64 R10, c[0x0][0x380] ;  /* 0x0000e000ff0a7b82 */ /* 0x000eb00000000a00 */
[----:B------:R-:W2:Y:S01]  /*0080*/  LDC.64 R12, c[0x0][0x390] ;  /* 0x0000e400ff0c7b82 */ /* 0x000ea20000000a00 */
[----:B-1----:R-:W-:Y:S01]  /*0090*/  USHF.L.U32 UR4, UR4, 0x7, URZ ;  /* 0x0000000704047899 */ /* 0x002fe200080006ff */
[----:B0-----:R-:W-:Y:S01]  /*00a0*/  LEA R5, R2, R5, 0x18 ;  /* 0x0000000502057211 */ /* 0x001fe200078ec0ff */
[----:B------:R-:W-:-:S04]  /*00b0*/  HFMA2 R2, -RZ, RZ, 0, 0 ;  /* 0x00000000ff027431 */ /* 0x000fc800000001ff */
[----:B---3--:R-:W-:-:S07]  /*00c0*/  IADD3 R4, PT, PT, R0, UR4, RZ ;  /* 0x0000000400047c10 */ /* 0x008fce000fffe0ff */
.L_x_3:
[----:B----4-:R-:W-:-:S04]  /*00d0*/  IMAD R7, R3, 0x80, R2 ;  /* 0x0000008003077824 */ /* 0x010fc800078e0202 */
[C---:B------:R-:W-:Y:S01]  /*00e0*/  VIADD R29, R7.reuse, 0x3 ;  /* 0x00000003071d7836 */ /* 0x040fe20000000000 */
[C---:B------:R-:W-:Y:S01]  /*00f0*/  IADD3 R23, PT, PT, R7.reuse, 0x1, RZ ;  /* 0x0000000107177810 */ /* 0x040fe20007ffe0ff */
[C---:B------:R-:W-:Y:S01]  /*0100*/  VIADD R27, R7.reuse, 0x6 ;  /* 0x00000006071b7836 */ /* 0x040fe20000000000 */
[-C--:B--2---:R-:W-:Y:S02]  /*0110*/  ISETP.GE.AND P0, PT, R7, R12.reuse, PT ;  /* 0x0000000c0700720c */ /* 0x084fe40003f06270 */
[----:B------:R-:W-:Y:S02]  /*0120*/  ISETP.GE.AND P1, PT, R23, R12, PT ;  /* 0x0000000c1700720c */ /* 0x000fe40003f26270 */
[----:B0-----:R-:W-:Y:S02]  /*0130*/  IADD3 R6, PT, PT, R7, 0x2, RZ ;  /* 0x0000000207067810 */ /* 0x001fe40007ffe0ff */
[CC--:B------:R-:W-:Y:S02]  /*0140*/  ISETP.LT.AND P0, PT, R4.reuse, R13.reuse, !P0 ;  /* 0x0000000d0400720c */ /* 0x0c0fe40004701270 */
[----:B------:R-:W-:-:S02]  /*0150*/  ISETP.GE.OR P1, PT, R4, R13, P1 ;  /* 0x0000000d0400720c */ /* 0x000fc40000f26670 */
[-C--:B------:R-:W-:Y:S02]  /*0160*/  ISETP.GE.AND P2, PT, R6, R12.reuse, PT ;  /* 0x0000000c0600720c */ /* 0x080fe40003f46270 */
[C---:B-1----:R-:W-:Y:S02]  /*0170*/  IADD3 R9, PT, PT, R7.reuse, 0x4, RZ ;  /* 0x0000000407097810 */ /* 0x042fe40007ffe0ff */
[-C--:B------:R-:W-:Y:S02]  /*0180*/  ISETP.GE.OR P2, PT, R4, R13.reuse, P2 ;  /* 0x0000000d0400720c */ /* 0x080fe40001746670 */
[----:B------:R-:W-:Y:S02]  /*0190*/  IADD3 R25, PT, PT, R7, 0x5, RZ ;  /* 0x0000000507197810 */ /* 0x000fe40007ffe0ff */
[-C--:B------:R-:W-:Y:S01]  /*01a0*/  ISETP.GE.AND P4, PT, R29, R12.reuse, PT ;  /* 0x0000000c1d00720c */ /* 0x080fe20003f86270 */
[----:B------:R-:W0:Y:S01]  /*01b0*/  @P0 LDC.64 R18, c[0x0][0x380] ;  /* 0x0000e000ff120b82 */ /* 0x000e220000000a00 */
[-C--:B------:R-:W-:Y:S01]  /*01c0*/  ISETP.GE.AND P6, PT, R9, R12.reuse, PT ;  /* 0x0000000c0900720c */ /* 0x080fe20003fc6270 */
[-CC-:B------:R-:W-:Y:S01]  /*01d0*/  @P0 IMAD R21, R7, R13.reuse, R4.reuse ;  /* 0x0000000d07150224 */ /* 0x180fe200078e0204 */
[-C--:B------:R-:W-:Y:S01]  /*01e0*/  ISETP.GE.AND P3, PT, R25, R12.reuse, PT ;  /* 0x0000000c1900720c */ /* 0x080fe20003f66270 */
[----:B------:R-:W-:Y:S01]  /*01f0*/  @!P1 IMAD R23, R23, R13, R4 ;  /* 0x0000000d17179224 */ /* 0x000fe200078e0204 */
[----:B------:R-:W-:-:S02]  /*0200*/  ISETP.GE.AND P5, PT, R27, R12, PT ;  /* 0x0000000c1b00720c */ /* 0x000fc40003fa6270 */
[CC--:B------:R-:W-:Y:S01]  /*0210*/  ISETP.GE.OR P4, PT, R4.reuse, R13.reuse, P4 ;  /* 0x0000000d0400720c */ /* 0x0c0fe20002786670 */
[----:B------:R-:W1:Y:S01]  /*0220*/  @!P1 LDC.64 R16, c[0x0][0x380] ;  /* 0x0000e000ff109b82 */ /* 0x000e620000000a00 */
[CC--:B------:R-:W-:Y:S02]  /*0230*/  ISETP.GE.OR P6, PT, R4.reuse, R13.reuse, P6 ;  /* 0x0000000d0400720c */ /* 0x0c0fe400037c6670 */
[CC--:B------:R-:W-:Y:S02]  /*0240*/  ISETP.GE.OR P3, PT, R4.reuse, R13.reuse, P3 ;  /* 0x0000000d0400720c */ /* 0x0c0fe40001f66670 */
[----:B------:R-:W-:-:S03]  /*0250*/  ISETP.GE.OR P5, PT, R4, R13, P5 ;  /* 0x0000000d0400720c */ /* 0x000fc60002fa6670 */
[----:B------:R-:W2:Y:S01]  /*0260*/  @!P2 LDC.64 R14, c[0x0][0x380] ;  /* 0x0000e000ff0eab82 */ /* 0x000ea20000000a00 */
[----:B0-----:R-:W-:-:S04]  /*0270*/  @P0 IMAD.WIDE R18, R21, 0x4, R18 ;  /* 0x0000000415120825 */ /* 0x001fc800078e0212 */
[----:B------:R-:W-:Y:S02]  /*0280*/  @!P2 IMAD R21, R6, R13, R4 ;  /* 0x0000000d0615a224 */ /* 0x000fe400078e0204 */
[----:B------:R0:W3:Y:S01]  /*0290*/  @P0 LDG.E R6, desc[UR6][R18.64] ;  /* 0x0000000612060981 */ /* 0x0000e2000c1e1900 */
[----:B-1----:R-:W-:Y:S02]  /*02a0*/  @!P1 IMAD.WIDE R16, R23, 0x4, R16 ;  /* 0x0000000417109825 */ /* 0x002fe400078e0210 */
[----:B------:R-:W1:Y:S03]  /*02b0*/  @!P4 LDC.64 R22, c[0x0][0x380] ;  /* 0x0000e000ff16cb82 */ /* 0x000e660000000a00 */
[----:B------:R4:W5:Y:S01]  /*02c0*/  @!P1 LDG.E R8, desc[UR6][R16.64] ;  /* 0x0000000610089981 */ /* 0x000962000c1e1900 */
[----:B--2---:R-:W-:-:S04]  /*02d0*/  @!P2 IMAD.WIDE R14, R21, 0x4, R14 ;  /* 0x00000004150ea825 */ /* 0x004fc800078e020e */
[----:B------:R-:W2:Y:S01]  /*02e0*/  @!P6 LDC.64 R20, c[0x0][0x380] ;  /* 0x0000e000ff14eb82 */ /* 0x000ea20000000a00 */
[-CC-:B------:R-:W-:Y:S02]  /*02f0*/  @!P4 IMAD R29, R29, R13.reuse, R4.reuse ;  /* 0x0000000d1d1dc224 */ /* 0x180fe400078e0204 */
[-CC-:B------:R-:W-:Y:S01]  /*0300*/  @!P6 IMAD R9, R9, R13.reuse, R4.reuse ;  /* 0x0000000d0909e224 */ /* 0x180fe200078e0204 */
[----:B------:R-:W5:Y:S04]  /*0310*/  @!P2 LDG.E R14, desc[UR6][R14.64] ;  /* 0x000000060e0ea981 */ /* 0x000f68000c1e1900 */
[----:B0-----:R-:W0:Y:S08]  /*0320*/  @!P3 LDC.64 R18, c[0x0][0x380] ;  /* 0x0000e000ff12bb82 */ /* 0x001e300000000a00 */
[----:B----4-:R-:W4:Y:S01]  /*0330*/  @!P5 LDC.64 R16, c[0x0][0x380] ;  /* 0x0000e000ff10db82 */ /* 0x010f220000000a00 */
[----:B------:R-:W-:-:S02]  /*0340*/  @!P3 IMAD R25, R25, R13, R4 ;  /* 0x0000000d1919b224 */ /* 0x000fc400078e0204 */
[----:B------:R-:W-:Y:S02]  /*0350*/  @!P5 IMAD R27, R27, R13, R4 ;  /* 0x0000000d1b1bd224 */ /* 0x000fe400078e0204 */
[----:B-1----:R-:W-:-:S04]  /*0360*/  @!P4 IMAD.WIDE R22, R29, 0x4, R22 ;  /* 0x000000041d16c825 */ /* 0x002fc800078e0216 */
[----:B--2---:R-:W-:Y:S02]  /*0370*/  @!P6 IMAD.WIDE R20, R9, 0x4, R20 ;  /* 0x000000040914e825 */ /* 0x004fe400078e0214 */
[----:B------:R-:W2:Y:S04]  /*0380*/  @!P4 LDG.E R22, desc[UR6][R22.64] ;  /* 0x000000061616c981 */ /* 0x000ea8000c1e1900 */
[----:B------:R-:W2:Y:S01]  /*0390*/  @!P6 LDG.E R20, desc[UR6][R20.64] ;  /* 0x000000061414e981 */ /* 0x000ea2000c1e1900 */
[----:B0-----:R-:W-:-:S06]  /*03a0*/  @!P3 IMAD.WIDE R18, R25, 0x4, R18 ;  /* 0x000000041912b825 */ /* 0x001fcc00078e0212 */
[----:B------:R-:W2:Y:S01]  /*03b0*/  @!P3 LDG.E R18, desc[UR6][R18.64] ;  /* 0x000000061212b981 */ /* 0x000ea2000c1e1900 */
[----:B----4-:R-:W-:-:S06]  /*03c0*/  @!P5 IMAD.WIDE R16, R27, 0x4, R16 ;  /* 0x000000041b10d825 */ /* 0x010fcc00078e0210 */
[----:B------:R-:W4:Y:S01]  /*03d0*/  @!P5 LDG.E R16, desc[UR6][R16.64] ;  /* 0x000000061010d981 */ /* 0x000f22000c1e1900 */
[----:B------:R-:W-:Y:S01]  /*03e0*/  IMAD R24, R2, 0x81, R0 ;  /* 0x0000008102187824 */ /* 0x000fe200078e0200 */
[----:B------:R-:W-:-:S04]  /*03f0*/  IADD3 R7, PT, PT, R7, 0x7, RZ ;  /* 0x0000000707077810 */ /* 0x000fc80007ffe0ff */
[----:B------:R-:W-:-:S05]  /*0400*/  LEA R9, R24, R5, 0x2 ;  /* 0x0000000518097211 */ /* 0x000fca00078e10ff */
[----:B------:R0:W-:Y:S01]  /*0410*/  @!P0 STS [R9], RZ ;  /* 0x000000ff09008388 */ /* 0x0001e20000000800 */
[----:B------:R-:W-:Y:S01]  /*0420*/  VIADD R2, R2, 0x8 ;  /* 0x0000000802027836 */ /* 0x000fe20000000000 */
[----:B------:R-:W-:Y:S02]  /*0430*/  BSSY.RECONVERGENT B0, `(.L_x_0) ;  /* 0x0000018000007945 */ /* 0x000fe40003800200 */
[----:B---3--:R0:W-:Y:S01]  /*0440*/  @P0 STS [R9], R6 ;  /* 0x0000000609000388 */ /* 0x0081e20000000800 */
[----:B------:R-:W-:-:S04]  /*0450*/  ISETP.GE.AND P0, PT, R7, R12, PT ;  /* 0x0000000c0700720c */ /* 0x000fc80003f06270 */
[----:B------:R-:W-:Y:S01]  /*0460*/  ISETP.GE.OR P0, PT, R4, R13, P0 ;  /* 0x0000000d0400720c */ /* 0x000fe20000706670 */
[----:B-----5:R0:W-:Y:S04]  /*0470*/  @!P2 STS [R9+0x408], R14 ;  /* 0x0004080e0900a388 */ /* 0x0201e80000000800 */
[----:B------:R0:W-:Y:S04]  /*0480*/  @P2 STS [R9+0x408], RZ ;  /* 0x000408ff09002388 */ /* 0x0001e80000000800 */
[----:B--2---:R0:W-:Y:S04]  /*0490*/  @!P4 STS [R9+0x60c], R22 ;  /* 0x00060c160900c388 */ /* 0x0041e80000000800 */
[----:B------:R0:W-:Y:S04]  /*04a0*/  @!P6 STS [R9+0x810], R20 ;  /* 0x000810140900e388 */ /* 0x0001e80000000800 */
[----:B------:R0:W-:Y:S04]  /*04b0*/  @P4 STS [R9+0x60c], RZ ;  /* 0x00060cff09004388 */ /* 0x0001e80000000800 */
[----:B------:R0:W-:Y:S04]  /*04c0*/  @!P3 STS [R9+0xa14], R18 ;  /* 0x000a14120900b388 */ /* 0x0001e80000000800 */
[----:B------:R0:W-:Y:S04]  /*04d0*/  @P6 STS [R9+0x810], RZ ;  /* 0x000810ff09006388 */ /* 0x0001e80000000800 */
[----:B----4-:R0:W-:Y:S04]  /*04e0*/  @!P5 STS [R9+0xc18], R16 ;  /* 0x000c18100900d388 */ /* 0x0101e80000000800 */
[----:B------:R0:W-:Y:S04]  /*04f0*/  @P3 STS [R9+0xa14], RZ ;  /* 0x000a14ff09003388 */ /* 0x0001e80000000800 */
[----:B------:R0:W-:Y:S04]  /*0500*/  @P5 STS [R9+0xc18], RZ ;  /* 0x000c18ff09005388 */ /* 0x0001e80000000800 */
[----:B------:R0:W-:Y:S04]  /*0510*/  @!P1 STS [R9+0x204], R8 ;  /* 0x0002040809009388 */ /* 0x0001e80000000800 */
[----:B------:R0:W-:Y:S01]  /*0520*/  @P1 STS [R9+0x204], RZ ;  /* 0x000204ff09001388 */ /* 0x0001e20000000800 */
[----:B------:R-:W-:Y:S01]  /*0530*/  ISETP.NE.AND P1, PT, R2, 0x80, PT ;  /* 0x000000800200780c */ /* 0x000fe20003f25270 */
[----:B------:R-:W-:-:S12]  /*0540*/  @P0 BRA `(.L_x_1) ;  /* 0x0000000000140947 */ /* 0x000fd80003800000 */
[----:B------:R-:W-:-:S04]  /*0550*/  IMAD R7, R7, R13, R4 ;  /* 0x0000000d07077224 */ /* 0x000fc800078e0204 */
[----:B0-----:R-:W-:-:S06]  /*0560*/  IMAD.WIDE R6, R7, 0x4, R10 ;  /* 0x0000000407067825 */ /* 0x001fcc00078e020a */
[----:B------:R-:W2:Y:S04]  /*0570*/  LDG.E R6, desc[UR6][R6.64] ;  /* 0x0000000606067981 */ /* 0x000ea8000c1e1900 */
[----:B--2---:R0:W-:Y:S01]  /*0580*/  STS [R9+0xe1c], R6 ;  /* 0x000e1c0609007388 */ /* 0x0041e20000000800 */
[----:B------:R-:W-:Y:S05]  /*0590*/  BRA `(.L_x_2) ;  /* 0x0000000000047947 */ /* 0x000fea0003800000 */
.L_x_1:
[----:B------:R1:W-:Y:S02]  /*05a0*/  STS [R9+0xe1c], RZ ;  /* 0x000e1cff09007388 */ /* 0x0003e40000000800 */
.L_x_2:
[----:B------:R-:W-:Y:S05]  /*05b0*/  BSYNC.RECONVERGENT B0 ;  /* 0x0000000000007941 */ /* 0x000fea0003800200 */
.L_x_0:
[----:B------:R-:W-:Y:S05]  /*05c0*/  @P1 BRA `(.L_x_3) ;  /* 0xfffffff800c01947 */ /* 0x000fea000383ffff */
[----:B------:R-:W-:Y:S01]  /*05d0*/  BAR.SYNC.DEFER_BLOCKING 0x0 ;  /* 0x0000000000007b1d */ /* 0x000fe20000010000 */
[----:B------:R-:W-:-:S04]  /*05e0*/  LEA R7, R3, R0, 0x7 ;  /* 0x0000000003077211 */ /* 0x000fc800078e38ff */
[----:B------:R-:W-:-:S13]  /*05f0*/  ISETP.GE.AND P0, PT, R7, R12, PT ;  /* 0x0000000c0700720c */ /* 0x000fda0003f06270 */
[----:B------:R-:W-:Y:S05]  /*0600*/  @P0 EXIT ;  /* 0x000000000000094d */ /* 0x000fea0003800000 */
[----:B------:R-:W-:-:S04]  /*0610*/  VIMNMX R4, PT, PT, R13, UR4, !PT ;  /* 0x000000040d047c48 */ /* 0x000fc8000ffe0100 */
[----:B------:R-:W-:-:S04]  /*0620*/  IADD3 R4, PT, PT, R4, -UR4, RZ ;  /* 0x8000000404047c10 */ /* 0x000fc8000fffe0ff */
[----:B------:R-:W-:-:S13]  /*0630*/  ISETP.NE.AND P0, PT, R4, RZ, PT ;  /* 0x000000ff0400720c */ /* 0x000fda0003f05270 */
[----:B------:R-:W-:Y:S05]  /*0640*/  @!P0 EXIT ;  /* 0x000000000000894d */ /* 0x000fea0003800000 */
[----:B------:R-:W-:Y:S01]  /*0650*/  IMAD R0, R0, 0x204, R5 ;  /* 0x0000020400007824 */ /* 0x000fe200078e0205 */
[----:B------:R-:W2:Y:S01]  /*0660*/  LDC.64 R2, c[0x0][0x388] ;  /* 0x0000e200ff027b82 */ /* 0x000ea20000000a00 */
[----:B------:R-:W-:Y:S01]  /*0670*/  ISETP.NE.AND P0, PT, R4, 0x1, PT ;  /* 0x000000010400780c */ /* 0x000fe20003f05270 */
[----:B01----:R-:W-:Y:S02]  /*0680*/  IMAD R9, R12, UR4, R7 ;  /* 0x000000040c097c24 */ /* 0x003fe4000f8e0207 */
[----:B------:R-:W0:Y:S02]  /*0690*/  LDS R5, [R0] ;  /* 0x0000000000057984 */ /* 0x000e240000000800 */
[----:B--2---:R-:W-:-:S05]  /*06a0*/  IMAD.WIDE R8, R9, 0x4, R2 ;  /* 0x0000000409087825 */ /* 0x004fca00078e0202 */
[----:B0-----:R0:W-:Y:S03]  /*06b0*/  STG.E desc[UR6][R8.64], R5 ;  /* 0x0000000508007986 */ /* 0x0011e6000c101906 */
[----:B------:R-:W-:Y:S05]  /*06c0*/  @!P0 EXIT ;  /* 0x000000000000894d */ /* 0x000fea0003800000 */
[----:B0-----:R-:W0:Y:S01]  /*06d0*/  LDS R5, [R0+0x4] ;  /* 0x0000040000057984 */ /* 0x001e220000000800 */
[----:B------:R-:W-:Y:S01]  /*06e0*/  ISETP.NE.AND P0, PT, R4, 0x2, PT ;  /* 0x000000020400780c */ /* 0x000fe20003f05270 */
[----:B------:R-:W-:-:S05]  /*06f0*/  IMAD.WIDE R8, R12, 0x4, R8 ;  /* 0x000000040c087825 */ /* 0x000fca00078e0208 */
[----:B0-----:R0:W-:Y:S07]  /*0700*/  STG.E desc[UR6][R8.64], R5 ;  /* 0x0000000508007986 */ /* 0x0011ee000c101906 */
        /* <DEDUP_REMOVED lines=72> */
[----:B------:R-:W-:Y:S01]  /*0b90*/  UIADD3 UR5, UPT, UPT, UR4, 0x10, URZ ;  /* 0x0000001004057890 */ /* 0x000fe2000fffe0ff */
[----:B------:R-:W-:-:S05]  /*0ba0*/  ISETP.NE.AND P0, PT, R4, 0x11, PT ;  /* 0x000000110400780c */ /* 0x000fca0003f05270 */
[----:B------:R-:W-:-:S04]  /*0bb0*/  IMAD R9, R12, UR5, R7 ;  /* 0x000000050c097c24 */ /* 0x000fc8000f8e0207 */
[----:B------:R-:W-:-:S05]  /*0bc0*/  IMAD.WIDE R8, R9, 0x4, R2 ;  /* 0x0000000409087825 */ /* 0x000fca00078e0202 */
[----:B0-----:R0:W-:Y:S01]  /*0bd0*/  STG.E desc[UR6][R8.64], R5 ;  /* 0x0000000508007986 */ /* 0x0011e2000c101906 */
        /* <DEDUP_REMOVED lines=564> */
[----:B------:R-:W-:-:S05]  /*2f20*/  IMAD.WIDE R2, R12, 0x4, R2 ;  /* 0x000000040c027825 */ /* 0x000fca00078e0202 */
[----:B0-----:R-:W-:Y:S01]  /*2f30*/  STG.E desc[UR6][R2.64], R5 ;  /* 0x0000000502007986 */ /* 0x001fe2000c101906 */
[----:B------:R-:W-:Y:S05]  /*2f40*/  EXIT ;  /* 0x000000000000794d */ /* 0x000fea0003800000 */
.L_x_4:
[----:B------:R-:W-:-:S00]  /*2f50*/  BRA `(.L_x_4) ;  /* 0xfffffffc00fc7947 */ /* 0x000fc0000383ffff */
[----:B------:R-:W-:-:S00]  /*2f60*/  NOP ;  /* 0x0000000000007918 */ /* 0x000fc00000000000 */
        /* <DEDUP_REMOVED lines=9> */
.L_x_5:


//--------------------- .nv.shared._Z15transposeKernelPfS_ii --------------------------
	.section	.nv.shared._Z15transposeKernelPfS_ii,"aw",@nobits
	.sectionflags	@""
	.align	16
	.zero		1024


//--------------------- .nv.shared.reserved.0     --------------------------
	.section	.nv.shared.reserved.0,"aw",@nobits
	.weak		__nv_reservedSMEM_offset_0_alias
	.size		__nv_reservedSMEM_offset_0_alias, 0, 64
	.other		__nv_reservedSMEM_offset_0_alias,@"STO_CUDA_RESERVED_SHARED STV_DEFAULT"
__nv_reservedSMEM_offset_0_alias:
	.zero		0
	.zero		64


//--------------------- .nv.constant0._Z15transposeKernelPfS_ii --------------------------
	.section	.nv.constant0._Z15transposeKernelPfS_ii,"a",@progbits
	.sectionflags	@""
	.align	4
.nv.constant0._Z15transposeKernelPfS_ii:
	.zero		920


//--------------------- SYMBOLS --------------------------

	.type		.nv.reservedSmem.offset0,@object
	.size		.nv.reservedSmem.offset0,0x4
	.type		.nv.reservedSmem.cap,@object
	.size		.nv.reservedSmem.cap,0x4
